//
// Generated by NVIDIA NVVM Compiler
//
// Compiler Build ID: CL-36424714
// Cuda compilation tools, release 13.0, V13.0.88
// Based on NVVM 20.0.0
//

.version 9.0
.target sm_100
.address_size 64

	// .globl	_Z10addOne_gpuPi

.visible .entry _Z10addOne_gpuPi(
	.param .u64 .ptr .align 1 _Z10addOne_gpuPi_param_0
)
{
	.reg .b32 	%r<3>;
	.reg .b64 	%rd<3>;

	ld.param.u64 	%rd1, [_Z10addOne_gpuPi_param_0];
	cvta.to.global.u64 	%rd2, %rd1;
	ld.global.u32 	%r1, [%rd2];
	add.s32 	%r2, %r1, 1;
	st.global.u32 	[%rd2], %r2;
	ret;

}


// ===== COMPILED SASS (sm_100) =====

	.target	sm_100

	.elftype	@"ET_EXEC"


//--------------------- .note.nv.tkinfo           --------------------------
	.section	.note.nv.tkinfo,"",@"SHT_NOTE"
	.sectionflags	@"SHF_NOTE_NV_TKINFO"
	.tkinfo
        /*0018*/ 	.word	0x00000002
        /*0030*/ 	.string	""
        /*0030*/ 	.string	"ptxas"
        /*0030*/ 	.string	"Cuda compilation tools, release 13.0, V13.0.88"
        /*0030*/ 	.string	"Build cuda_13.0.r13.0/compiler.36424714_0"
        /*0030*/ 	.string	"-arch sm_100 -m 64 "



//--------------------- .note.nv.cuinfo           --------------------------
	.section	.note.nv.cuinfo,"",@"SHT_NOTE"
	.sectionflags	@"SHF_NOTE_NV_CUINFO"
        /*0018*/ 	.short	0x0002
        /*001a*/ 	.short	0x0064
        /*001c*/ 	.short	0x0082
	.zero		2


//--------------------- .nv.info                  --------------------------
	.section	.nv.info,"",@"SHT_CUDA_INFO"
	.align	4


	//----- nvinfo : EIATTR_REGCOUNT
	.align		4
        /*0000*/ 	.byte	0x04, 0x2f
        /*0002*/ 	.short	(.L_1 - .L_0)
	.align		4
.L_0:
        /*0004*/ 	.word	index@(_Z10addOne_gpuPi)
        /*0008*/ 	.word	0x00000008


	//----- nvinfo : EIATTR_FRAME_SIZE
	.align		4
.L_1:
        /*000c*/ 	.byte	0x04, 0x11
        /*000e*/ 	.short	(.L_3 - .L_2)
	.align		4
.L_2:
        /*0010*/ 	.word	index@(_Z10addOne_gpuPi)
        /*0014*/ 	.word	0x00000000


	//----- nvinfo : EIATTR_MIN_STACK_SIZE
	.align		4
.L_3:
        /*0018*/ 	.byte	0x04, 0x12
        /*001a*/ 	.short	(.L_5 - .L_4)
	.align		4
.L_4:
        /*001c*/ 	.word	index@(_Z10addOne_gpuPi)
        /*0020*/ 	.word	0x00000000
.L_5:


//--------------------- .nv.compat                --------------------------
	.section	.nv.compat,"",@"SHT_CUDA_COMPAT_INFO"
	.align	4
        /*0000*/ 	.byte	0x02, 0x09, 0x00, 0x00, 0x02, 0x02, 0x01, 0x00, 0x02, 0x05, 0x05, 0x00, 0x03, 0x07, 0x01, 0x01
        /*0010*/ 	.byte	0x02, 0x03, 0x00, 0x00, 0x02, 0x06, 0x01, 0x00, 0x04, 0x0b, 0x08, 0x00, 0x09, 0x00, 0x00, 0x00
        /*0020*/ 	.byte	0x00, 0x00, 0x00, 0x00


//--------------------- .nv.info._Z10addOne_gpuPi --------------------------
	.section	.nv.info._Z10addOne_gpuPi,"",@"SHT_CUDA_INFO"
	.sectionflags	@""
	.align	4


	//----- nvinfo : EIATTR_CUDA_API_VERSION
	.align		4
        /*0000*/ 	.byte	0x04, 0x37
        /*0002*/ 	.short	(.L_7 - .L_6)
.L_6:
        /*0004*/ 	.word	0x00000082


	//----- nvinfo : EIATTR_KPARAM_INFO
	.align		4
.L_7:
        /*0008*/ 	.byte	0x04, 0x17
        /*000a*/ 	.short	(.L_9 - .L_8)
.L_8:
        /*000c*/ 	.word	0x00000000
        /*0010*/ 	.short	0x0000
        /*0012*/ 	.short	0x0000
        /*0014*/ 	.byte	0x00, 0xf5, 0x21, 0x00


	//----- nvinfo : EIATTR_SPARSE_MMA_MASK
	.align		4
.L_9:
        /*0018*/ 	.byte	0x03, 0x50
        /*001a*/ 	.short	0x0000


	//----- nvinfo : EIATTR_MAXREG_COUNT
	.align		4
        /*001c*/ 	.byte	0x03, 0x1b
        /*001e*/ 	.short	0x00ff


	//----- nvinfo : EIATTR_MERCURY_ISA_VERSION
	.align		4
        /*0020*/ 	.byte	0x03, 0x5f
        /*0022*/ 	.short	0x0101


	//----- nvinfo : EIATTR_VRC_CTA_INIT_COUNT
	.align		4
        /*0024*/ 	.byte	0x02, 0x4a
	.zero		1
	.zero		1


	//----- nvinfo : EIATTR_EXIT_INSTR_OFFSETS
	.align		4
        /*0028*/ 	.byte	0x04, 0x1c
        /*002a*/ 	.short	(.L_11 - .L_10)


	//   ....[0]....
.L_10:
        /*002c*/ 	.word	0x00000060


	//----- nvinfo : EIATTR_CBANK_PARAM_SIZE
	.align		4
.L_11:
        /*0030*/ 	.byte	0x03, 0x19
        /*0032*/ 	.short	0x0008


	//----- nvinfo : EIATTR_PARAM_CBANK
	.align		4
        /*0034*/ 	.byte	0x04, 0x0a
        /*0036*/ 	.short	(.L_13 - .L_12)
	.align		4
.L_12:
        /*0038*/ 	.word	index@(.nv.constant0._Z10addOne_gpuPi)
        /*003c*/ 	.short	0x0380
        /*003e*/ 	.short	0x0008


	//----- nvinfo : EIATTR_SW_WAR
	.align		4
.L_13:
        /*0040*/ 	.byte	0x04, 0x36
        /*0042*/ 	.short	(.L_15 - .L_14)
.L_14:
        /*0044*/ 	.word	0x00000008
.L_15:


//--------------------- .nv.callgraph             --------------------------
	.section	.nv.callgraph,"",@"SHT_CUDA_CALLGRAPH"
	.align	4
	.sectionentsize	8
	.align		4
        /*0000*/ 	.word	0x00000000
	.align		4
        /*0004*/ 	.word	0xffffffff
	.align		4
        /*0008*/ 	.word	0x00000000
	.align		4
        /*000c*/ 	.word	0xfffffffe
	.align		4
        /*0010*/ 	.word	0x00000000
	.align		4
        /*0014*/ 	.word	0xfffffffd
	.align		4
        /*0018*/ 	.word	0x00000000
	.align		4
        /*001c*/ 	.word	0xfffffffc


//--------------------- .text._Z10addOne_gpuPi    --------------------------
	.section	.text._Z10addOne_gpuPi,"ax",@progbits
	.align	128
        .global         _Z10addOne_gpuPi
        .type           _Z10addOne_gpuPi,@function
        .size           _Z10addOne_gpuPi,(.L_x_1 - _Z10addOne_gpuPi)
        .other          _Z10addOne_gpuPi,@"STO_CUDA_ENTRY STV_DEFAULT"
_Z10addOne_gpuPi:
.text._Z10addOne_gpuPi:
[----:B------:R-:W-:Y:S08]  /*0000*/  LDC R1, c[0x0][0x37c] ;  /* 0x0000df00ff017b82 */ /* 0x000ff00000000800 */
[----:B------:R-:W0:Y:S01]  /*0010*/  LDC.64 R2, c[0x0][0x380] ;  /* 0x0000e000ff027b82 */ /* 0x000e220000000a00 */
[----:B------:R-:W0:Y:S02]  /*0020*/  LDCU.64 UR4, c[0x0][0x358] ;  /* 0x00006b00ff0477ac */ /* 0x000e240008000a00 */
[----:B0-----:R-:W2:Y:S02]  /*0030*/  LDG.E R0, desc[UR4][R2.64] ;  /* 0x0000000402007981 */ /* 0x001ea4000c1e1900 */
[----:B--2---:R-:W-:-:S05]  /*0040*/  IADD3 R5, PT, PT, R0, 0x1, RZ ;  /* 0x0000000100057810 */ /* 0x004fca0007ffe0ff */
[----:B------:R-:W-:Y:S01]  /*0050*/  STG.E desc[UR4][R2.64], R5 ;  /* 0x0000000502007986 */ /* 0x000fe2000c101904 */
[----:B------:R-:W-:Y:S05]  /*0060*/  EXIT ;  /* 0x000000000000794d */ /* 0x000fea0003800000 */
.L_x_0:
[----:B------:R-:W-:-:S00]  /*0070*/  BRA `(.L_x_0) ;  /* 0xfffffffc00fc7947 */ /* 0x000fc0000383ffff */
[----:B------:R-:W-:-:S00]  /*0080*/  NOP ;  /* 0x0000000000007918 */ /* 0x000fc00000000000 */
[----:B------:R-:W-:-:S00]  /*0090*/  NOP ;  /* 0x0000000000007918 */ /* 0x000fc00000000000 */
[----:B------:R-:W-:-:S00]  /*00a0*/  NOP ;  /* 0x0000000000007918 */ /* 0x000fc00000000000 */
[----:B------:R-:W-:-:S00]  /*00b0*/  NOP ;  /* 0x0000000000007918 */ /* 0x000fc00000000000 */
[----:B------:R-:W-:-:S00]  /*00c0*/  NOP ;  /* 0x0000000000007918 */ /* 0x000fc00000000000 */
[----:B------:R-:W-:-:S00]  /*00d0*/  NOP ;  /* 0x0000000000007918 */ /* 0x000fc00000000000 */
[----:B------:R-:W-:-:S00]  /*00e0*/  NOP ;  /* 0x0000000000007918 */ /* 0x000fc00000000000 */
[----:B------:R-:W-:-:S00]  /*00f0*/  NOP ;  /* 0x0000000000007918 */ /* 0x000fc00000000000 */
.L_x_1:


//--------------------- .nv.shared.reserved.0     --------------------------
	.section	.nv.shared.reserved.0,"aw",@nobits
	.weak		__nv_reservedSMEM_offset_0_alias
	.size		__nv_reservedSMEM_offset_0_alias, 0, 64
	.other		__nv_reservedSMEM_offset_0_alias,@"STO_CUDA_RESERVED_SHARED STV_DEFAULT"
__nv_reservedSMEM_offset_0_alias:
	.zero		0
	.zero		64


//--------------------- .nv.constant0._Z10addOne_gpuPi --------------------------
	.section	.nv.constant0._Z10addOne_gpuPi,"a",@progbits
	.sectionflags	@""
	.align	4
.nv.constant0._Z10addOne_gpuPi:
	.zero		904


//--------------------- SYMBOLS --------------------------

	.type		.nv.reservedSmem.offset0,@object
	.size		.nv.reservedSmem.offset0,0x4
